//
// Generated by NVIDIA NVVM Compiler
//
// Compiler Build ID: CL-36424714
// Cuda compilation tools, release 13.0, V13.0.88
// Based on NVVM 20.0.0
//

.version 9.0
.target sm_100
.address_size 64

	// .globl	_Z12areDivisibleiiiPiPb

.visible .entry _Z12areDivisibleiiiPiPb(
	.param .u32 _Z12areDivisibleiiiPiPb_param_0,
	.param .u32 _Z12areDivisibleiiiPiPb_param_1,
	.param .u32 _Z12areDivisibleiiiPiPb_param_2,
	.param .u64 .ptr .align 1 _Z12areDivisibleiiiPiPb_param_3,
	.param .u64 .ptr .align 1 _Z12areDivisibleiiiPiPb_param_4
)
{
	.reg .pred 	%p<7>;
	.reg .b16 	%rs<3>;
	.reg .b32 	%r<16>;
	.reg .b64 	%rd<9>;

	ld.param.u32 	%r7, [_Z12areDivisibleiiiPiPb_param_0];
	ld.param.u32 	%r8, [_Z12areDivisibleiiiPiPb_param_1];
	ld.param.u32 	%r6, [_Z12areDivisibleiiiPiPb_param_2];
	ld.param.u64 	%rd3, [_Z12areDivisibleiiiPiPb_param_3];
	ld.param.u64 	%rd4, [_Z12areDivisibleiiiPiPb_param_4];
	mov.u32 	%r9, %ctaid.x;
	mov.u32 	%r10, %ntid.x;
	mov.u32 	%r11, %tid.x;
	mad.lo.s32 	%r1, %r9, %r10, %r11;
	add.s32 	%r2, %r7, %r1;
	setp.ge.s32 	%p1, %r1, %r8;
	@%p1 bra 	$L__BB0_6;
	cvta.to.global.u64 	%rd5, %rd4;
	cvt.s64.s32 	%rd6, %r1;
	add.s64 	%rd1, %rd5, %rd6;
	mov.b16 	%rs1, 0;
	st.global.u8 	[%rd1], %rs1;
	setp.lt.s32 	%p2, %r6, 1;
	@%p2 bra 	$L__BB0_6;
	cvta.to.global.u64 	%rd2, %rd3;
	mov.b32 	%r15, 0;
$L__BB0_3:
	mul.wide.u32 	%rd7, %r15, 4;
	add.s64 	%rd8, %rd2, %rd7;
	ld.global.u32 	%r4, [%rd8];
	rem.s32 	%r13, %r2, %r4;
	setp.ne.s32 	%p3, %r13, 0;
	@%p3 bra 	$L__BB0_5;
	mov.b16 	%rs2, 1;
	st.global.u8 	[%rd1], %rs2;
$L__BB0_5:
	mul.lo.s32 	%r14, %r4, %r4;
	setp.le.s32 	%p4, %r14, %r2;
	add.s32 	%r15, %r15, 1;
	setp.lt.s32 	%p5, %r15, %r6;
	and.pred  	%p6, %p4, %p5;
	@%p6 bra 	$L__BB0_3;
$L__BB0_6:
	ret;

}


// ===== COMPILED SASS (sm_100) =====

	.target	sm_100

	.elftype	@"ET_EXEC"


//--------------------- .note.nv.tkinfo           --------------------------
	.section	.note.nv.tkinfo,"",@"SHT_NOTE"
	.sectionflags	@"SHF_NOTE_NV_TKINFO"
	.tkinfo
        /*0018*/ 	.word	0x00000002
        /*0030*/ 	.string	""
        /*0030*/ 	.string	"ptxas"
        /*0030*/ 	.string	"Cuda compilation tools, release 13.0, V13.0.88"
        /*0030*/ 	.string	"Build cuda_13.0.r13.0/compiler.36424714_0"
        /*0030*/ 	.string	"-arch sm_100 -m 64 "



//--------------------- .note.nv.cuinfo           --------------------------
	.section	.note.nv.cuinfo,"",@"SHT_NOTE"
	.sectionflags	@"SHF_NOTE_NV_CUINFO"
        /*0018*/ 	.short	0x0002
        /*001a*/ 	.short	0x0064
        /*001c*/ 	.short	0x0082
	.zero		2


//--------------------- .nv.info                  --------------------------
	.section	.nv.info,"",@"SHT_CUDA_INFO"
	.align	4


	//----- nvinfo : EIATTR_REGCOUNT
	.align		4
        /*0000*/ 	.byte	0x04, 0x2f
        /*0002*/ 	.short	(.L_1 - .L_0)
	.align		4
.L_0:
        /*0004*/ 	.word	index@(_Z12areDivisibleiiiPiPb)
        /*0008*/ 	.word	0x00000012


	//----- nvinfo : EIATTR_FRAME_SIZE
	.align		4
.L_1:
        /*000c*/ 	.byte	0x04, 0x11
        /*000e*/ 	.short	(.L_3 - .L_2)
	.align		4
.L_2:
        /*0010*/ 	.word	index@(_Z12areDivisibleiiiPiPb)
        /*0014*/ 	.word	0x00000000


	//----- nvinfo : EIATTR_MIN_STACK_SIZE
	.align		4
.L_3:
        /*0018*/ 	.byte	0x04, 0x12
        /*001a*/ 	.short	(.L_5 - .L_4)
	.align		4
.L_4:
        /*001c*/ 	.word	index@(_Z12areDivisibleiiiPiPb)
        /*0020*/ 	.word	0x00000000
.L_5:


//--------------------- .nv.compat                --------------------------
	.section	.nv.compat,"",@"SHT_CUDA_COMPAT_INFO"
	.align	4
        /*0000*/ 	.byte	0x02, 0x09, 0x00, 0x00, 0x02, 0x02, 0x01, 0x00, 0x02, 0x05, 0x05, 0x00, 0x03, 0x07, 0x01, 0x01
        /*0010*/ 	.byte	0x02, 0x03, 0x00, 0x00, 0x02, 0x06, 0x01, 0x00, 0x04, 0x0b, 0x08, 0x00, 0x09, 0x00, 0x00, 0x00
        /*0020*/ 	.byte	0x00, 0x00, 0x00, 0x00


//--------------------- .nv.info._Z12areDivisibleiiiPiPb --------------------------
	.section	.nv.info._Z12areDivisibleiiiPiPb,"",@"SHT_CUDA_INFO"
	.sectionflags	@""
	.align	4


	//----- nvinfo : EIATTR_CUDA_API_VERSION
	.align		4
        /*0000*/ 	.byte	0x04, 0x37
        /*0002*/ 	.short	(.L_7 - .L_6)
.L_6:
        /*0004*/ 	.word	0x00000082


	//----- nvinfo : EIATTR_KPARAM_INFO
	.align		4
.L_7:
        /*0008*/ 	.byte	0x04, 0x17
        /*000a*/ 	.short	(.L_9 - .L_8)
.L_8:
        /*000c*/ 	.word	0x00000000
        /*0010*/ 	.short	0x0004
        /*0012*/ 	.short	0x0018
        /*0014*/ 	.byte	0x00, 0xf5, 0x21, 0x00


	//----- nvinfo : EIATTR_KPARAM_INFO
	.align		4
.L_9:
        /*0018*/ 	.byte	0x04, 0x17
        /*001a*/ 	.short	(.L_11 - .L_10)
.L_10:
        /*001c*/ 	.word	0x00000000
        /*0020*/ 	.short	0x0003
        /*0022*/ 	.short	0x0010
        /*0024*/ 	.byte	0x00, 0xf5, 0x21, 0x00


	//----- nvinfo : EIATTR_KPARAM_INFO
	.align		4
.L_11:
        /*0028*/ 	.byte	0x04, 0x17
        /*002a*/ 	.short	(.L_13 - .L_12)
.L_12:
        /*002c*/ 	.word	0x00000000
        /*0030*/ 	.short	0x0002
        /*0032*/ 	.short	0x0008
        /*0034*/ 	.byte	0x00, 0xf0, 0x11, 0x00


	//----- nvinfo : EIATTR_KPARAM_INFO
	.align		4
.L_13:
        /*0038*/ 	.byte	0x04, 0x17
        /*003a*/ 	.short	(.L_15 - .L_14)
.L_14:
        /*003c*/ 	.word	0x00000000
        /*0040*/ 	.short	0x0001
        /*0042*/ 	.short	0x0004
        /*0044*/ 	.byte	0x00, 0xf0, 0x11, 0x00


	//----- nvinfo : EIATTR_KPARAM_INFO
	.align		4
.L_15:
        /*0048*/ 	.byte	0x04, 0x17
        /*004a*/ 	.short	(.L_17 - .L_16)
.L_16:
        /*004c*/ 	.word	0x00000000
        /*0050*/ 	.short	0x0000
        /*0052*/ 	.short	0x0000
        /*0054*/ 	.byte	0x00, 0xf0, 0x11, 0x00


	//----- nvinfo : EIATTR_SPARSE_MMA_MASK
	.align		4
.L_17:
        /*0058*/ 	.byte	0x03, 0x50
        /*005a*/ 	.short	0x0000


	//----- nvinfo : EIATTR_MAXREG_COUNT
	.align		4
        /*005c*/ 	.byte	0x03, 0x1b
        /*005e*/ 	.short	0x00ff


	//----- nvinfo : EIATTR_MERCURY_ISA_VERSION
	.align		4
        /*0060*/ 	.byte	0x03, 0x5f
        /*0062*/ 	.short	0x0101


	//----- nvinfo : EIATTR_VRC_CTA_INIT_COUNT
	.align		4
        /*0064*/ 	.byte	0x02, 0x4a
	.zero		1
	.zero		1


	//----- nvinfo : EIATTR_EXIT_INSTR_OFFSETS
	.align		4
        /*0068*/ 	.byte	0x04, 0x1c
        /*006a*/ 	.short	(.L_19 - .L_18)


	//   ....[0]....
.L_18:
        /*006c*/ 	.word	0x00000070


	//   ....[1]....
        /*0070*/ 	.word	0x000000f0


	//   ....[2]....
        /*0074*/ 	.word	0x00000340


	//   ....[3]....
        /*0078*/ 	.word	0x00000360


	//----- nvinfo : EIATTR_CBANK_PARAM_SIZE
	.align		4
.L_19:
        /*007c*/ 	.byte	0x03, 0x19
        /*007e*/ 	.short	0x0020


	//----- nvinfo : EIATTR_PARAM_CBANK
	.align		4
        /*0080*/ 	.byte	0x04, 0x0a
        /*0082*/ 	.short	(.L_21 - .L_20)
	.align		4
.L_20:
        /*0084*/ 	.word	index@(.nv.constant0._Z12areDivisibleiiiPiPb)
        /*0088*/ 	.short	0x0380
        /*008a*/ 	.short	0x0020


	//----- nvinfo : EIATTR_SW_WAR
	.align		4
.L_21:
        /*008c*/ 	.byte	0x04, 0x36
        /*008e*/ 	.short	(.L_23 - .L_22)
.L_22:
        /*0090*/ 	.word	0x00000008
.L_23:


//--------------------- .nv.callgraph             --------------------------
	.section	.nv.callgraph,"",@"SHT_CUDA_CALLGRAPH"
	.align	4
	.sectionentsize	8
	.align		4
        /*0000*/ 	.word	0x00000000
	.align		4
        /*0004*/ 	.word	0xffffffff
	.align		4
        /*0008*/ 	.word	0x00000000
	.align		4
        /*000c*/ 	.word	0xfffffffe
	.align		4
        /*0010*/ 	.word	0x00000000
	.align		4
        /*0014*/ 	.word	0xfffffffd
	.align		4
        /*0018*/ 	.word	0x00000000
	.align		4
        /*001c*/ 	.word	0xfffffffc


//--------------------- .text._Z12areDivisibleiiiPiPb --------------------------
	.section	.text._Z12areDivisibleiiiPiPb,"ax",@progbits
	.align	128
        .global         _Z12areDivisibleiiiPiPb
        .type           _Z12areDivisibleiiiPiPb,@function
        .size           _Z12areDivisibleiiiPiPb,(.L_x_2 - _Z12areDivisibleiiiPiPb)
        .other          _Z12areDivisibleiiiPiPb,@"STO_CUDA_ENTRY STV_DEFAULT"
_Z12areDivisibleiiiPiPb:
.text._Z12areDivisibleiiiPiPb:
[----:B------:R-:W-:Y:S01]  /*0000*/  LDC R1, c[0x0][0x37c] ;  /* 0x0000df00ff017b82 */ /* 0x000fe20000000800 */
[----:B------:R-:W0:Y:S07]  /*0010*/  S2R R3, SR_TID.X ;  /* 0x0000000000037919 */ /* 0x000e2e0000002100 */
[----:B------:R-:W0:Y:S01]  /*0020*/  S2UR UR4, SR_CTAID.X ;  /* 0x00000000000479c3 */ /* 0x000e220000002500 */
[----:B------:R-:W1:Y:S07]  /*0030*/  LDCU.64 UR6, c[0x0][0x380] ;  /* 0x00007000ff0677ac */ /* 0x000e6e0008000a00 */
[----:B------:R-:W0:Y:S02]  /*0040*/  LDC R0, c[0x0][0x360] ;  /* 0x0000d800ff007b82 */ /* 0x000e240000000800 */
[----:B0-----:R-:W-:-:S05]  /*0050*/  IMAD R0, R0, UR4, R3 ;  /* 0x0000000400007c24 */ /* 0x001fca000f8e0203 */
[----:B-1----:R-:W-:-:S13]  /*0060*/  ISETP.GE.AND P0, PT, R0, UR7, PT ;  /* 0x0000000700007c0c */ /* 0x002fda000bf06270 */
[----:B------:R-:W-:Y:S05]  /*0070*/  @P0 EXIT ;  /* 0x000000000000094d */ /* 0x000fea0003800000 */
[----:B------:R-:W0:Y:S01]  /*0080*/  LDC R2, c[0x0][0x388] ;  /* 0x0000e200ff027b82 */ /* 0x000e220000000800 */
[----:B------:R-:W1:Y:S01]  /*0090*/  LDCU.64 UR8, c[0x0][0x398] ;  /* 0x00007300ff0877ac */ /* 0x000e620008000a00 */
[----:B------:R-:W2:Y:S01]  /*00a0*/  LDCU.64 UR4, c[0x0][0x358] ;  /* 0x00006b00ff0477ac */ /* 0x000ea20008000a00 */
[----:B-1----:R-:W-:-:S04]  /*00b0*/  IADD3 R4, P1, PT, R0, UR8, RZ ;  /* 0x0000000800047c10 */ /* 0x002fc8000ff3e0ff */
[----:B------:R-:W-:Y:S02]  /*00c0*/  LEA.HI.X.SX32 R5, R0, UR9, 0x1, P1 ;  /* 0x0000000900057c11 */ /* 0x000fe400088f0eff */
[----:B0-----:R-:W-:-:S03]  /*00d0*/  ISETP.GE.AND P0, PT, R2, 0x1, PT ;  /* 0x000000010200780c */ /* 0x001fc60003f06270 */
[----:B--2---:R0:W-:Y:S10]  /*00e0*/  STG.E.U8 desc[UR4][R4.64], RZ ;  /* 0x000000ff04007986 */ /* 0x0041f4000c101104 */
[----:B0-----:R-:W-:Y:S05]  /*00f0*/  @!P0 EXIT ;  /* 0x000000000000894d */ /* 0x001fea0003800000 */
[----:B------:R-:W0:Y:S01]  /*0100*/  LDC.64 R2, c[0x0][0x390] ;  /* 0x0000e400ff027b82 */ /* 0x000e220000000a00 */
[----:B------:R-:W-:Y:S01]  /*0110*/  VIADD R0, R0, UR6 ;  /* 0x0000000600007c36 */ /* 0x000fe20008000000 */
[----:B------:R-:W1:Y:S01]  /*0120*/  LDCU UR7, c[0x0][0x388] ;  /* 0x00007100ff0777ac */ /* 0x000e620008000800 */
[----:B------:R-:W-:-:S03]  /*0130*/  IMAD.MOV.U32 R7, RZ, RZ, RZ ;  /* 0x000000ffff077224 */ /* 0x000fc600078e00ff */
[----:B------:R-:W-:-:S07]  /*0140*/  IABS R6, R0 ;  /* 0x0000000000067213 */ /* 0x000fce0000000000 */
.L_x_0:
[----:B0-----:R-:W-:-:S06]  /*0150*/  IMAD.WIDE.U32 R8, R7, 0x4, R2 ;  /* 0x0000000407087825 */ /* 0x001fcc00078e0002 */
[----:B------:R-:W2:Y:S01]  /*0160*/  LDG.E R9, desc[UR4][R8.64] ;  /* 0x0000000408097981 */ /* 0x000ea2000c1e1900 */
[----:B------:R-:W-:Y:S01]  /*0170*/  ISETP.GE.AND P2, PT, R0, RZ, PT ;  /* 0x000000ff0000720c */ /* 0x000fe20003f46270 */
[----:B------:R-:W-:Y:S01]  /*0180*/  VIADD R7, R7, 0x1 ;  /* 0x0000000107077836 */ /* 0x000fe20000000000 */
[-C--:B--2---:R-:W-:Y:S02]  /*0190*/  IABS R14, R9.reuse ;  /* 0x00000009000e7213 */ /* 0x084fe40000000000 */
[----:B------:R-:W-:Y:S02]  /*01a0*/  IABS R15, R9 ;  /* 0x00000009000f7213 */ /* 0x000fe40000000000 */
[----:B------:R-:W0:Y:S02]  /*01b0*/  I2F.RP R12, R14 ;  /* 0x0000000e000c7306 */ /* 0x000e240000209400 */
[----:B------:R-:W-:-:S06]  /*01c0*/  IADD3 R8, PT, PT, RZ, -R15, RZ ;  /* 0x8000000fff087210 */ /* 0x000fcc0007ffe0ff */
[----:B0-----:R-:W0:Y:S02]  /*01d0*/  MUFU.RCP R12, R12 ;  /* 0x0000000c000c7308 */ /* 0x001e240000001000 */
[----:B0-----:R-:W-:Y:S01]  /*01e0*/  VIADD R10, R12, 0xffffffe ;  /* 0x0ffffffe0c0a7836 */ /* 0x001fe20000000000 */
[----:B------:R-:W-:-:S05]  /*01f0*/  IABS R12, R0 ;  /* 0x00000000000c7213 */ /* 0x000fca0000000000 */
[----:B------:R0:W2:Y:S02]  /*0200*/  F2I.FTZ.U32.TRUNC.NTZ R11, R10 ;  /* 0x0000000a000b7305 */ /* 0x0000a4000021f000 */
[----:B0-----:R-:W-:Y:S02]  /*0210*/  IMAD.MOV.U32 R10, RZ, RZ, RZ ;  /* 0x000000ffff0a7224 */ /* 0x001fe400078e00ff */
[----:B--2---:R-:W-:-:S04]  /*0220*/  IMAD.MOV R13, RZ, RZ, -R11 ;  /* 0x000000ffff0d7224 */ /* 0x004fc800078e0a0b */
[----:B------:R-:W-:-:S04]  /*0230*/  IMAD R13, R13, R14, RZ ;  /* 0x0000000e0d0d7224 */ /* 0x000fc800078e02ff */
[----:B------:R-:W-:-:S06]  /*0240*/  IMAD.HI.U32 R11, R11, R13, R10 ;  /* 0x0000000d0b0b7227 */ /* 0x000fcc00078e000a */
[----:B------:R-:W-:-:S04]  /*0250*/  IMAD.HI.U32 R11, R11, R6, RZ ;  /* 0x000000060b0b7227 */ /* 0x000fc800078e00ff */
[----:B------:R-:W-:Y:S02]  /*0260*/  IMAD R11, R11, R8, R12 ;  /* 0x000000080b0b7224 */ /* 0x000fe400078e020c */
[----:B------:R-:W-:-:S03]  /*0270*/  HFMA2 R8, -RZ, RZ, 0, 5.9604644775390625e-08 ;  /* 0x00000001ff087431 */ /* 0x000fc600000001ff */
[----:B------:R-:W-:-:S13]  /*0280*/  ISETP.GT.U32.AND P0, PT, R14, R11, PT ;  /* 0x0000000b0e00720c */ /* 0x000fda0003f04070 */
[----:B------:R-:W-:Y:S01]  /*0290*/  @!P0 IMAD.IADD R11, R11, 0x1, -R14 ;  /* 0x000000010b0b8824 */ /* 0x000fe200078e0a0e */
[----:B------:R-:W-:-:S04]  /*02a0*/  ISETP.NE.AND P0, PT, R9, RZ, PT ;  /* 0x000000ff0900720c */ /* 0x000fc80003f05270 */
[----:B------:R-:W-:-:S13]  /*02b0*/  ISETP.GT.U32.AND P1, PT, R14, R11, PT ;  /* 0x0000000b0e00720c */ /* 0x000fda0003f24070 */
[----:B------:R-:W-:Y:S01]  /*02c0*/  @!P1 IMAD.IADD R11, R11, 0x1, -R14 ;  /* 0x000000010b0b9824 */ /* 0x000fe200078e0a0e */
[----:B-1----:R-:W-:-:S03]  /*02d0*/  ISETP.GE.AND P1, PT, R7, UR7, PT ;  /* 0x0000000707007c0c */ /* 0x002fc6000bf26270 */
[----:B------:R-:W-:Y:S01]  /*02e0*/  @!P2 IMAD.MOV R11, RZ, RZ, -R11 ;  /* 0x000000ffff0ba224 */ /* 0x000fe200078e0a0b */
[-C--:B------:R-:W-:Y:S01]  /*02f0*/  @!P0 LOP3.LUT R11, RZ, R9.reuse, RZ, 0x33, !PT ;  /* 0x00000009ff0b8212 */ /* 0x080fe200078e33ff */
[----:B------:R-:W-:-:S03]  /*0300*/  IMAD R9, R9, R9, RZ ;  /* 0x0000000909097224 */ /* 0x000fc600078e02ff */
[----:B------:R-:W-:-:S13]  /*0310*/  ISETP.NE.AND P0, PT, R11, RZ, PT ;  /* 0x000000ff0b00720c */ /* 0x000fda0003f05270 */
[----:B------:R0:W-:Y:S01]  /*0320*/  @!P0 STG.E.U8 desc[UR4][R4.64], R8 ;  /* 0x0000000804008986 */ /* 0x0001e2000c101104 */
[----:B------:R-:W-:-:S13]  /*0330*/  ISETP.GT.AND P0, PT, R9, R0, PT ;  /* 0x000000000900720c */ /* 0x000fda0003f04270 */
[----:B0-----:R-:W-:Y:S05]  /*0340*/  @P0 EXIT ;  /* 0x000000000000094d */ /* 0x001fea0003800000 */
[----:B------:R-:W-:Y:S05]  /*0350*/  @!P1 BRA `(.L_x_0) ;  /* 0xfffffffc007c9947 */ /* 0x000fea000383ffff */
[----:B------:R-:W-:Y:S05]  /*0360*/  EXIT ;  /* 0x000000000000794d */ /* 0x000fea0003800000 */
.L_x_1:
[----:B------:R-:W-:-:S00]  /*0370*/  BRA `(.L_x_1) ;  /* 0xfffffffc00fc7947 */ /* 0x000fc0000383ffff */
[----:B------:R-:W-:-:S00]  /*0380*/  NOP ;  /* 0x0000000000007918 */ /* 0x000fc00000000000 */
[----:B------:R-:W-:-:S00]  /*0390*/  NOP ;  /* 0x0000000000007918 */ /* 0x000fc00000000000 */
[----:B------:R-:W-:-:S00]  /*03a0*/  NOP ;  /* 0x0000000000007918 */ /* 0x000fc00000000000 */
[----:B------:R-:W-:-:S00]  /*03b0*/  NOP ;  /* 0x0000000000007918 */ /* 0x000fc00000000000 */
[----:B------:R-:W-:-:S00]  /*03c0*/  NOP ;  /* 0x0000000000007918 */ /* 0x000fc00000000000 */
[----:B------:R-:W-:-:S00]  /*03d0*/  NOP ;  /* 0x0000000000007918 */ /* 0x000fc00000000000 */
[----:B------:R-:W-:-:S00]  /*03e0*/  NOP ;  /* 0x0000000000007918 */ /* 0x000fc00000000000 */
[----:B------:R-:W-:-:S00]  /*03f0*/  NOP ;  /* 0x0000000000007918 */ /* 0x000fc00000000000 */
.L_x_2:


//--------------------- .nv.shared.reserved.0     --------------------------
	.section	.nv.shared.reserved.0,"aw",@nobits
	.weak		__nv_reservedSMEM_offset_0_alias
	.size		__nv_reservedSMEM_offset_0_alias, 0, 64
	.other		__nv_reservedSMEM_offset_0_alias,@"STO_CUDA_RESERVED_SHARED STV_DEFAULT"
__nv_reservedSMEM_offset_0_alias:
	.zero		0
	.zero		64


//--------------------- .nv.constant0._Z12areDivisibleiiiPiPb --------------------------
	.section	.nv.constant0._Z12areDivisibleiiiPiPb,"a",@progbits
	.sectionflags	@""
	.align	4
.nv.constant0._Z12areDivisibleiiiPiPb:
	.zero		928


//--------------------- SYMBOLS --------------------------

	.type		.nv.reservedSmem.offset0,@object
	.size		.nv.reservedSmem.offset0,0x4
